//
// Generated by NVIDIA NVVM Compiler
//
// Compiler Build ID: CL-36424714
// Cuda compilation tools, release 13.0, V13.0.88
// Based on NVVM 20.0.0
//

.version 9.0
.target sm_100
.address_size 64

	// .globl	_Z4darkv

.visible .entry _Z4darkv()
{


	ret;

}


// ===== COMPILED SASS (sm_100) =====

	.target	sm_100

	.elftype	@"ET_EXEC"


//--------------------- .note.nv.tkinfo           --------------------------
	.section	.note.nv.tkinfo,"",@"SHT_NOTE"
	.sectionflags	@"SHF_NOTE_NV_TKINFO"
	.tkinfo
        /*0018*/ 	.word	0x00000002
        /*0030*/ 	.string	""
        /*0030*/ 	.string	"ptxas"
        /*0030*/ 	.string	"Cuda compilation tools, release 13.0, V13.0.88"
        /*0030*/ 	.string	"Build cuda_13.0.r13.0/compiler.36424714_0"
        /*0030*/ 	.string	"-arch sm_100 -m 64 "



//--------------------- .note.nv.cuinfo           --------------------------
	.section	.note.nv.cuinfo,"",@"SHT_NOTE"
	.sectionflags	@"SHF_NOTE_NV_CUINFO"
        /*0018*/ 	.short	0x0002
        /*001a*/ 	.short	0x0064
        /*001c*/ 	.short	0x0082
	.zero		2


//--------------------- .nv.info                  --------------------------
	.section	.nv.info,"",@"SHT_CUDA_INFO"
	.align	4


	//----- nvinfo : EIATTR_REGCOUNT
	.align		4
        /*0000*/ 	.byte	0x04, 0x2f
        /*0002*/ 	.short	(.L_1 - .L_0)
	.align		4
.L_0:
        /*0004*/ 	.word	index@(_Z4darkv)
        /*0008*/ 	.word	0x00000004


	//----- nvinfo : EIATTR_FRAME_SIZE
	.align		4
.L_1:
        /*000c*/ 	.byte	0x04, 0x11
        /*000e*/ 	.short	(.L_3 - .L_2)
	.align		4
.L_2:
        /*0010*/ 	.word	index@(_Z4darkv)
        /*0014*/ 	.word	0x00000000


	//----- nvinfo : EIATTR_MIN_STACK_SIZE
	.align		4
.L_3:
        /*0018*/ 	.byte	0x04, 0x12
        /*001a*/ 	.short	(.L_5 - .L_4)
	.align		4
.L_4:
        /*001c*/ 	.word	index@(_Z4darkv)
        /*0020*/ 	.word	0x00000000
.L_5:


//--------------------- .nv.compat                --------------------------
	.section	.nv.compat,"",@"SHT_CUDA_COMPAT_INFO"
	.align	4
        /*0000*/ 	.byte	0x02, 0x09, 0x00, 0x00, 0x02, 0x02, 0x01, 0x00, 0x02, 0x05, 0x05, 0x00, 0x03, 0x07, 0x01, 0x01
        /*0010*/ 	.byte	0x02, 0x03, 0x00, 0x00, 0x02, 0x06, 0x01, 0x00, 0x04, 0x0b, 0x08, 0x00, 0x09, 0x00, 0x00, 0x00
        /*0020*/ 	.byte	0x00, 0x00, 0x00, 0x00


//--------------------- .nv.info._Z4darkv         --------------------------
	.section	.nv.info._Z4darkv,"",@"SHT_CUDA_INFO"
	.sectionflags	@""
	.align	4


	//----- nvinfo : EIATTR_CUDA_API_VERSION
	.align		4
        /*0000*/ 	.byte	0x04, 0x37
        /*0002*/ 	.short	(.L_7 - .L_6)
.L_6:
        /*0004*/ 	.word	0x00000082


	//----- nvinfo : EIATTR_SPARSE_MMA_MASK
	.align		4
.L_7:
        /*0008*/ 	.byte	0x03, 0x50
        /*000a*/ 	.short	0x0000


	//----- nvinfo : EIATTR_MAXREG_COUNT
	.align		4
        /*000c*/ 	.byte	0x03, 0x1b
        /*000e*/ 	.short	0x00ff


	//----- nvinfo : EIATTR_MERCURY_ISA_VERSION
	.align		4
        /*0010*/ 	.byte	0x03, 0x5f
        /*0012*/ 	.short	0x0101


	//----- nvinfo : EIATTR_VRC_CTA_INIT_COUNT
	.align		4
        /*0014*/ 	.byte	0x02, 0x4a
	.zero		1
	.zero		1


	//----- nvinfo : EIATTR_EXIT_INSTR_OFFSETS
	.align		4
        /*0018*/ 	.byte	0x04, 0x1c
        /*001a*/ 	.short	(.L_9 - .L_8)


	//   ....[0]....
.L_8:
        /*001c*/ 	.word	0x00000010


	//----- nvinfo : EIATTR_SW_WAR
	.align		4
.L_9:
        /*0020*/ 	.byte	0x04, 0x36
        /*0022*/ 	.short	(.L_11 - .L_10)
.L_10:
        /*0024*/ 	.word	0x00000008
.L_11:


//--------------------- .nv.callgraph             --------------------------
	.section	.nv.callgraph,"",@"SHT_CUDA_CALLGRAPH"
	.align	4
	.sectionentsize	8
	.align		4
        /*0000*/ 	.word	0x00000000
	.align		4
        /*0004*/ 	.word	0xffffffff
	.align		4
        /*0008*/ 	.word	0x00000000
	.align		4
        /*000c*/ 	.word	0xfffffffe
	.align		4
        /*0010*/ 	.word	0x00000000
	.align		4
        /*0014*/ 	.word	0xfffffffd
	.align		4
        /*0018*/ 	.word	0x00000000
	.align		4
        /*001c*/ 	.word	0xfffffffc


//--------------------- .text._Z4darkv            --------------------------
	.section	.text._Z4darkv,"ax",@progbits
	.align	128
        .global         _Z4darkv
        .type           _Z4darkv,@function
        .size           _Z4darkv,(.L_x_1 - _Z4darkv)
        .other          _Z4darkv,@"STO_CUDA_ENTRY STV_DEFAULT"
_Z4darkv:
.text._Z4darkv:
[----:B------:R-:W-:Y:S01]  /*0000*/  LDC R1, c[0x0][0x37c] ;  /* 0x0000df00ff017b82 */ /* 0x000fe20000000800 */
[----:B------:R-:W-:Y:S05]  /*0010*/  EXIT ;  /* 0x000000000000794d */ /* 0x000fea0003800000 */
.L_x_0:
[----:B------:R-:W-:-:S00]  /*0020*/  BRA `(.L_x_0) ;  /* 0xfffffffc00fc7947 */ /* 0x000fc0000383ffff */
[----:B------:R-:W-:-:S00]  /*0030*/  NOP ;  /* 0x0000000000007918 */ /* 0x000fc00000000000 */
        /* <DEDUP_REMOVED lines=12> */
.L_x_1:


//--------------------- .nv.shared.reserved.0     --------------------------
	.section	.nv.shared.reserved.0,"aw",@nobits
	.weak		__nv_reservedSMEM_offset_0_alias
	.size		__nv_reservedSMEM_offset_0_alias, 0, 64
	.other		__nv_reservedSMEM_offset_0_alias,@"STO_CUDA_RESERVED_SHARED STV_DEFAULT"
__nv_reservedSMEM_offset_0_alias:
	.zero		0
	.zero		64


//--------------------- .nv.constant0._Z4darkv    --------------------------
	.section	.nv.constant0._Z4darkv,"a",@progbits
	.sectionflags	@""
	.align	4
.nv.constant0._Z4darkv:
	.zero		896


//--------------------- SYMBOLS --------------------------

	.type		.nv.reservedSmem.offset0,@object
	.size		.nv.reservedSmem.offset0,0x4
